//
// Generated by NVIDIA NVVM Compiler
//
// Compiler Build ID: CL-36424714
// Cuda compilation tools, release 13.0, V13.0.88
// Based on NVVM 20.0.0
//

.version 9.0
.target sm_100
.address_size 64

	// .globl	_Z15summationKernelPiiS_
// _ZZ15summationKernelPiiS_E7s_array has been demoted

.visible .entry _Z15summationKernelPiiS_(
	.param .u64 .ptr .align 1 _Z15summationKernelPiiS__param_0,
	.param .u32 _Z15summationKernelPiiS__param_1,
	.param .u64 .ptr .align 1 _Z15summationKernelPiiS__param_2
)
{
	.reg .pred 	%p<6>;
	.reg .b32 	%r<24>;
	.reg .b64 	%rd<7>;
	// demoted variable
	.shared .align 4 .b8 _ZZ15summationKernelPiiS_E7s_array[128];
	ld.param.u64 	%rd1, [_Z15summationKernelPiiS__param_0];
	ld.param.u32 	%r7, [_Z15summationKernelPiiS__param_1];
	ld.param.u64 	%rd2, [_Z15summationKernelPiiS__param_2];
	mov.u32 	%r1, %tid.x;
	mov.u32 	%r8, %ctaid.x;
	mov.u32 	%r23, %ntid.x;
	mad.lo.s32 	%r3, %r8, %r23, %r1;
	setp.ge.s32 	%p1, %r3, %r7;
	@%p1 bra 	$L__BB0_8;
	cvta.to.global.u64 	%rd3, %rd1;
	mul.wide.s32 	%rd4, %r3, 4;
	add.s64 	%rd5, %rd3, %rd4;
	ld.global.u32 	%r13, [%rd5];
	shl.b32 	%r14, %r1, 2;
	mov.u32 	%r15, _ZZ15summationKernelPiiS_E7s_array;
	add.s32 	%r4, %r15, %r14;
	st.shared.u32 	[%r4], %r13;
	bar.sync 	0;
	setp.lt.u32 	%p2, %r23, 2;
	@%p2 bra 	$L__BB0_5;
$L__BB0_2:
	shr.u32 	%r6, %r23, 1;
	setp.ge.u32 	%p3, %r1, %r6;
	@%p3 bra 	$L__BB0_4;
	shl.b32 	%r16, %r6, 2;
	add.s32 	%r17, %r4, %r16;
	ld.shared.u32 	%r18, [%r17];
	ld.shared.u32 	%r19, [%r4];
	add.s32 	%r20, %r19, %r18;
	st.shared.u32 	[%r4], %r20;
$L__BB0_4:
	setp.gt.u32 	%p4, %r23, 3;
	mov.u32 	%r23, %r6;
	@%p4 bra 	$L__BB0_2;
$L__BB0_5:
	bar.sync 	0;
	setp.ne.s32 	%p5, %r1, 0;
	@%p5 bra 	$L__BB0_7;
	ld.shared.u32 	%r21, [_ZZ15summationKernelPiiS_E7s_array];
	cvta.to.global.u64 	%rd6, %rd2;
	atom.global.add.u32 	%r22, [%rd6], %r21;
$L__BB0_7:
	ret;
$L__BB0_8:
	shl.b32 	%r9, %r1, 2;
	mov.u32 	%r10, _ZZ15summationKernelPiiS_E7s_array;
	add.s32 	%r11, %r10, %r9;
	mov.b32 	%r12, 0;
	st.shared.u32 	[%r11], %r12;
	bra.uni 	$L__BB0_7;

}


// ===== COMPILED SASS (sm_100) =====

	.target	sm_100

	.elftype	@"ET_EXEC"


//--------------------- .note.nv.tkinfo           --------------------------
	.section	.note.nv.tkinfo,"",@"SHT_NOTE"
	.sectionflags	@"SHF_NOTE_NV_TKINFO"
	.tkinfo
        /*0018*/ 	.word	0x00000002
        /*0030*/ 	.string	""
        /*0030*/ 	.string	"ptxas"
        /*0030*/ 	.string	"Cuda compilation tools, release 13.0, V13.0.88"
        /*0030*/ 	.string	"Build cuda_13.0.r13.0/compiler.36424714_0"
        /*0030*/ 	.string	"-arch sm_100 -m 64 "



//--------------------- .note.nv.cuinfo           --------------------------
	.section	.note.nv.cuinfo,"",@"SHT_NOTE"
	.sectionflags	@"SHF_NOTE_NV_CUINFO"
        /*0018*/ 	.short	0x0002
        /*001a*/ 	.short	0x0064
        /*001c*/ 	.short	0x0082
	.zero		2


//--------------------- .nv.info                  --------------------------
	.section	.nv.info,"",@"SHT_CUDA_INFO"
	.align	4


	//----- nvinfo : EIATTR_REGCOUNT
	.align		4
        /*0000*/ 	.byte	0x04, 0x2f
        /*0002*/ 	.short	(.L_1 - .L_0)
	.align		4
.L_0:
        /*0004*/ 	.word	index@(_Z15summationKernelPiiS_)
        /*0008*/ 	.word	0x0000000c


	//----- nvinfo : EIATTR_FRAME_SIZE
	.align		4
.L_1:
        /*000c*/ 	.byte	0x04, 0x11
        /*000e*/ 	.short	(.L_3 - .L_2)
	.align		4
.L_2:
        /*0010*/ 	.word	index@(_Z15summationKernelPiiS_)
        /*0014*/ 	.word	0x00000000


	//----- nvinfo : EIATTR_MIN_STACK_SIZE
	.align		4
.L_3:
        /*0018*/ 	.byte	0x04, 0x12
        /*001a*/ 	.short	(.L_5 - .L_4)
	.align		4
.L_4:
        /*001c*/ 	.word	index@(_Z15summationKernelPiiS_)
        /*0020*/ 	.word	0x00000000
.L_5:


//--------------------- .nv.compat                --------------------------
	.section	.nv.compat,"",@"SHT_CUDA_COMPAT_INFO"
	.align	4
        /*0000*/ 	.byte	0x02, 0x09, 0x00, 0x00, 0x02, 0x02, 0x01, 0x00, 0x02, 0x05, 0x05, 0x00, 0x03, 0x07, 0x01, 0x01
        /*0010*/ 	.byte	0x02, 0x03, 0x00, 0x00, 0x02, 0x06, 0x01, 0x00, 0x04, 0x0b, 0x08, 0x00, 0x09, 0x00, 0x00, 0x00
        /*0020*/ 	.byte	0x00, 0x00, 0x00, 0x00


//--------------------- .nv.info._Z15summationKernelPiiS_ --------------------------
	.section	.nv.info._Z15summationKernelPiiS_,"",@"SHT_CUDA_INFO"
	.sectionflags	@""
	.align	4


	//----- nvinfo : EIATTR_CUDA_API_VERSION
	.align		4
        /*0000*/ 	.byte	0x04, 0x37
        /*0002*/ 	.short	(.L_7 - .L_6)
.L_6:
        /*0004*/ 	.word	0x00000082


	//----- nvinfo : EIATTR_KPARAM_INFO
	.align		4
.L_7:
        /*0008*/ 	.byte	0x04, 0x17
        /*000a*/ 	.short	(.L_9 - .L_8)
.L_8:
        /*000c*/ 	.word	0x00000000
        /*0010*/ 	.short	0x0002
        /*0012*/ 	.short	0x0010
        /*0014*/ 	.byte	0x00, 0xf5, 0x21, 0x00


	//----- nvinfo : EIATTR_KPARAM_INFO
	.align		4
.L_9:
        /*0018*/ 	.byte	0x04, 0x17
        /*001a*/ 	.short	(.L_11 - .L_10)
.L_10:
        /*001c*/ 	.word	0x00000000
        /*0020*/ 	.short	0x0001
        /*0022*/ 	.short	0x0008
        /*0024*/ 	.byte	0x00, 0xf0, 0x11, 0x00


	//----- nvinfo : EIATTR_KPARAM_INFO
	.align		4
.L_11:
        /*0028*/ 	.byte	0x04, 0x17
        /*002a*/ 	.short	(.L_13 - .L_12)
.L_12:
        /*002c*/ 	.word	0x00000000
        /*0030*/ 	.short	0x0000
        /*0032*/ 	.short	0x0000
        /*0034*/ 	.byte	0x00, 0xf5, 0x21, 0x00


	//----- nvinfo : EIATTR_SPARSE_MMA_MASK
	.align		4
.L_13:
        /*0038*/ 	.byte	0x03, 0x50
        /*003a*/ 	.short	0x0000


	//----- nvinfo : EIATTR_MAXREG_COUNT
	.align		4
        /*003c*/ 	.byte	0x03, 0x1b
        /*003e*/ 	.short	0x00ff


	//----- nvinfo : EIATTR_NUM_BARRIERS
	.align		4
        /*0040*/ 	.byte	0x02, 0x4c
        /*0042*/ 	.byte	0x01
	.zero		1


	//----- nvinfo : EIATTR_MERCURY_ISA_VERSION
	.align		4
        /*0044*/ 	.byte	0x03, 0x5f
        /*0046*/ 	.short	0x0101


	//----- nvinfo : EIATTR_VRC_CTA_INIT_COUNT
	.align		4
        /*0048*/ 	.byte	0x02, 0x4a
	.zero		1
	.zero		1


	//----- nvinfo : EIATTR_EXIT_INSTR_OFFSETS
	.align		4
        /*004c*/ 	.byte	0x04, 0x1c
        /*004e*/ 	.short	(.L_15 - .L_14)


	//   ....[0]....
.L_14:
        /*0050*/ 	.word	0x00000230


	//   ....[1]....
        /*0054*/ 	.word	0x000002c0


	//   ....[2]....
        /*0058*/ 	.word	0x00000320


	//----- nvinfo : EIATTR_CRS_STACK_SIZE
	.align		4
.L_15:
        /*005c*/ 	.byte	0x04, 0x1e
        /*005e*/ 	.short	(.L_17 - .L_16)
.L_16:
        /*0060*/ 	.word	0x00000000


	//----- nvinfo : EIATTR_CBANK_PARAM_SIZE
	.align		4
.L_17:
        /*0064*/ 	.byte	0x03, 0x19
        /*0066*/ 	.short	0x0018


	//----- nvinfo : EIATTR_PARAM_CBANK
	.align		4
        /*0068*/ 	.byte	0x04, 0x0a
        /*006a*/ 	.short	(.L_19 - .L_18)
	.align		4
.L_18:
        /*006c*/ 	.word	index@(.nv.constant0._Z15summationKernelPiiS_)
        /*0070*/ 	.short	0x0380
        /*0072*/ 	.short	0x0018


	//----- nvinfo : EIATTR_SW_WAR
	.align		4
.L_19:
        /*0074*/ 	.byte	0x04, 0x36
        /*0076*/ 	.short	(.L_21 - .L_20)
.L_20:
        /*0078*/ 	.word	0x00000008
.L_21:


//--------------------- .nv.callgraph             --------------------------
	.section	.nv.callgraph,"",@"SHT_CUDA_CALLGRAPH"
	.align	4
	.sectionentsize	8
	.align		4
        /*0000*/ 	.word	0x00000000
	.align		4
        /*0004*/ 	.word	0xffffffff
	.align		4
        /*0008*/ 	.word	0x00000000
	.align		4
        /*000c*/ 	.word	0xfffffffe
	.align		4
        /*0010*/ 	.word	0x00000000
	.align		4
        /*0014*/ 	.word	0xfffffffd
	.align		4
        /*0018*/ 	.word	0x00000000
	.align		4
        /*001c*/ 	.word	0xfffffffc


//--------------------- .text._Z15summationKernelPiiS_ --------------------------
	.section	.text._Z15summationKernelPiiS_,"ax",@progbits
	.align	128
        .global         _Z15summationKernelPiiS_
        .type           _Z15summationKernelPiiS_,@function
        .size           _Z15summationKernelPiiS_,(.L_x_4 - _Z15summationKernelPiiS_)
        .other          _Z15summationKernelPiiS_,@"STO_CUDA_ENTRY STV_DEFAULT"
_Z15summationKernelPiiS_:
.text._Z15summationKernelPiiS_:
[----:B------:R-:W-:Y:S01]  /*0000*/  LDC R1, c[0x0][0x37c] ;  /* 0x0000df00ff017b82 */ /* 0x000fe20000000800 */
[----:B------:R-:W0:Y:S07]  /*0010*/  S2R R7, SR_TID.X ;  /* 0x0000000000077919 */ /* 0x000e2e0000002100 */
[----:B------:R-:W0:Y:S01]  /*0020*/  S2UR UR4, SR_CTAID.X ;  /* 0x00000000000479c3 */ /* 0x000e220000002500 */
[----:B------:R-:W1:Y:S07]  /*0030*/  LDCU UR5, c[0x0][0x388] ;  /* 0x00007100ff0577ac */ /* 0x000e6e0008000800 */
[----:B------:R-:W0:Y:S02]  /*0040*/  LDC R0, c[0x0][0x360] ;  /* 0x0000d800ff007b82 */ /* 0x000e240000000800 */
[----:B0-----:R-:W-:-:S05]  /*0050*/  IMAD R5, R0, UR4, R7 ;  /* 0x0000000400057c24 */ /* 0x001fca000f8e0207 */
[----:B-1----:R-:W-:-:S13]  /*0060*/  ISETP.GE.AND P0, PT, R5, UR5, PT ;  /* 0x0000000505007c0c */ /* 0x002fda000bf06270 */
[----:B------:R-:W-:Y:S05]  /*0070*/  @P0 BRA `(.L_x_0) ;  /* 0x0000000000940947 */ /* 0x000fea0003800000 */
[----:B------:R-:W0:Y:S08]  /*0080*/  LDC.64 R8, c[0x0][0x358] ;  /* 0x0000d600ff087b82 */ /* 0x000e300000000a00 */
[----:B------:R-:W1:Y:S01]  /*0090*/  LDC.64 R2, c[0x0][0x380] ;  /* 0x0000e000ff027b82 */ /* 0x000e620000000a00 */
[----:B0-----:R-:W-:Y:S02]  /*00a0*/  R2UR UR4, R8 ;  /* 0x00000000080472ca */ /* 0x001fe400000e0000 */
[----:B------:R-:W-:Y:S01]  /*00b0*/  R2UR UR5, R9 ;  /* 0x00000000090572ca */ /* 0x000fe200000e0000 */
[----:B-1----:R-:W-:-:S12]  /*00c0*/  IMAD.WIDE R2, R5, 0x4, R2 ;  /* 0x0000000405027825 */ /* 0x002fd800078e0202 */
[----:B------:R-:W2:Y:S01]  /*00d0*/  LDG.E R2, desc[UR4][R2.64] ;  /* 0x0000000402027981 */ /* 0x000ea2000c1e1900 */
[----:B------:R-:W0:Y:S01]  /*00e0*/  S2UR UR5, SR_CgaCtaId ;  /* 0x00000000000579c3 */ /* 0x000e220000008800 */
[----:B------:R-:W-:Y:S01]  /*00f0*/  UMOV UR4, 0x400 ;  /* 0x0000040000047882 */ /* 0x000fe20000000000 */
[----:B------:R-:W-:Y:S02]  /*0100*/  ISETP.GE.U32.AND P1, PT, R0, 0x2, PT ;  /* 0x000000020000780c */ /* 0x000fe40003f26070 */
[----:B------:R-:W-:Y:S01]  /*0110*/  ISETP.NE.AND P0, PT, R7, RZ, PT ;  /* 0x000000ff0700720c */ /* 0x000fe20003f05270 */
[----:B0-----:R-:W-:-:S06]  /*0120*/  ULEA UR4, UR5, UR4, 0x18 ;  /* 0x0000000405047291 */ /* 0x001fcc000f8ec0ff */
[----:B------:R-:W-:Y:S01]  /*0130*/  LEA R5, R7, UR4, 0x2 ;  /* 0x0000000407057c11 */ /* 0x000fe2000f8e10ff */
[----:B------:R-:W-:Y:S05]  /*0140*/  WARPSYNC.ALL ;  /* 0x0000000000007948 */ /* 0x000fea0003800000 */
[----:B--2---:R0:W-:Y:S01]  /*0150*/  STS [R5], R2 ;  /* 0x0000000205007388 */ /* 0x0041e20000000800 */
[----:B------:R-:W-:Y:S06]  /*0160*/  BAR.SYNC.DEFER_BLOCKING 0x0 ;  /* 0x0000000000007b1d */ /* 0x000fec0000010000 */
[----:B------:R-:W-:Y:S05]  /*0170*/  @!P1 BRA `(.L_x_1) ;  /* 0x0000000000289947 */ /* 0x000fea0003800000 */
.L_x_2:
[----:B------:R-:W-:-:S04]  /*0180*/  SHF.R.U32.HI R6, RZ, 0x1, R0 ;  /* 0x00000001ff067819 */ /* 0x000fc80000011600 */
[----:B------:R-:W-:-:S13]  /*0190*/  ISETP.GE.U32.AND P1, PT, R7, R6, PT ;  /* 0x000000060700720c */ /* 0x000fda0003f26070 */
[----:B0-----:R-:W-:Y:S01]  /*01a0*/  @!P1 IMAD R2, R6, 0x4, R5 ;  /* 0x0000000406029824 */ /* 0x001fe200078e0205 */
[----:B------:R-:W-:Y:S05]  /*01b0*/  @!P1 LDS R3, [R5] ;  /* 0x0000000005039984 */ /* 0x000fea0000000800 */
[----:B------:R-:W0:Y:S02]  /*01c0*/  @!P1 LDS R2, [R2] ;  /* 0x0000000002029984 */ /* 0x000e240000000800 */
[----:B0-----:R-:W-:-:S05]  /*01d0*/  @!P1 IMAD.IADD R4, R2, 0x1, R3 ;  /* 0x0000000102049824 */ /* 0x001fca00078e0203 */
[----:B------:R1:W-:Y:S01]  /*01e0*/  @!P1 STS [R5], R4 ;  /* 0x0000000405009388 */ /* 0x0003e20000000800 */
[----:B------:R-:W-:Y:S01]  /*01f0*/  ISETP.GT.U32.AND P1, PT, R0, 0x3, PT ;  /* 0x000000030000780c */ /* 0x000fe20003f24070 */
[----:B------:R-:W-:-:S12]  /*0200*/  IMAD.MOV.U32 R0, RZ, RZ, R6 ;  /* 0x000000ffff007224 */ /* 0x000fd800078e0006 */
[----:B-1----:R-:W-:Y:S05]  /*0210*/  @P1 BRA `(.L_x_2) ;  /* 0xfffffffc00d81947 */ /* 0x002fea000383ffff */
.L_x_1:
[----:B------:R-:W-:Y:S06]  /*0220*/  BAR.SYNC.DEFER_BLOCKING 0x0 ;  /* 0x0000000000007b1d */ /* 0x000fec0000010000 */
[----:B------:R-:W-:Y:S05]  /*0230*/  @P0 EXIT ;  /* 0x000000000000094d */ /* 0x000fea0003800000 */
[----:B------:R-:W1:Y:S01]  /*0240*/  S2UR UR5, SR_CgaCtaId ;  /* 0x00000000000579c3 */ /* 0x000e620000008800 */
[----:B------:R-:W-:-:S07]  /*0250*/  UMOV UR4, 0x400 ;  /* 0x0000040000047882 */ /* 0x000fce0000000000 */
[----:B0-----:R-:W0:Y:S01]  /*0260*/  LDC.64 R2, c[0x0][0x390] ;  /* 0x0000e400ff027b82 */ /* 0x001e220000000a00 */
[----:B-1----:R-:W-:Y:S01]  /*0270*/  ULEA UR4, UR5, UR4, 0x18 ;  /* 0x0000000405047291 */ /* 0x002fe2000f8ec0ff */
[----:B------:R-:W-:-:S08]  /*0280*/  R2UR UR5, R9 ;  /* 0x00000000090572ca */ /* 0x000fd000000e0000 */
[----:B------:R-:W0:Y:S01]  /*0290*/  LDS R5, [UR4] ;  /* 0x00000004ff057984 */ /* 0x000e220008000800 */
[----:B------:R-:W-:-:S13]  /*02a0*/  R2UR UR4, R8 ;  /* 0x00000000080472ca */ /* 0x000fda00000e0000 */
[----:B0-----:R-:W-:Y:S01]  /*02b0*/  REDG.E.ADD.STRONG.GPU desc[UR4][R2.64], R5 ;  /* 0x000000050200798e */ /* 0x001fe2000c12e104 */
[----:B------:R-:W-:Y:S05]  /*02c0*/  EXIT ;  /* 0x000000000000794d */ /* 0x000fea0003800000 */
.L_x_0:
[----:B------:R-:W0:Y:S01]  /*02d0*/  S2UR UR5, SR_CgaCtaId ;  /* 0x00000000000579c3 */ /* 0x000e220000008800 */
[----:B------:R-:W-:Y:S02]  /*02e0*/  UMOV UR4, 0x400 ;  /* 0x0000040000047882 */ /* 0x000fe40000000000 */
[----:B0-----:R-:W-:-:S06]  /*02f0*/  ULEA UR4, UR5, UR4, 0x18 ;  /* 0x0000000405047291 */ /* 0x001fcc000f8ec0ff */
[----:B------:R-:W-:-:S05]  /*0300*/  LEA R7, R7, UR4, 0x2 ;  /* 0x0000000407077c11 */ /* 0x000fca000f8e10ff */
[----:B------:R-:W-:Y:S01]  /*0310*/  STS [R7], RZ ;  /* 0x000000ff07007388 */ /* 0x000fe20000000800 */
[----:B------:R-:W-:Y:S05]  /*0320*/  EXIT ;  /* 0x000000000000794d */ /* 0x000fea0003800000 */
.L_x_3:
[----:B------:R-:W-:-:S00]  /*0330*/  BRA `(.L_x_3) ;  /* 0xfffffffc00fc7947 */ /* 0x000fc0000383ffff */
[----:B------:R-:W-:-:S00]  /*0340*/  NOP ;  /* 0x0000000000007918 */ /* 0x000fc00000000000 */
        /* <DEDUP_REMOVED lines=11> */
.L_x_4:


//--------------------- .nv.shared._Z15summationKernelPiiS_ --------------------------
	.section	.nv.shared._Z15summationKernelPiiS_,"aw",@nobits
	.sectionflags	@""
	.align	4
.nv.shared._Z15summationKernelPiiS_:
	.zero		1152


//--------------------- .nv.shared.reserved.0     --------------------------
	.section	.nv.shared.reserved.0,"aw",@nobits
	.weak		__nv_reservedSMEM_offset_0_alias
	.size		__nv_reservedSMEM_offset_0_alias, 0, 64
	.other		__nv_reservedSMEM_offset_0_alias,@"STO_CUDA_RESERVED_SHARED STV_DEFAULT"
__nv_reservedSMEM_offset_0_alias:
	.zero		0
	.zero		64


//--------------------- .nv.constant0._Z15summationKernelPiiS_ --------------------------
	.section	.nv.constant0._Z15summationKernelPiiS_,"a",@progbits
	.sectionflags	@""
	.align	4
.nv.constant0._Z15summationKernelPiiS_:
	.zero		920


//--------------------- SYMBOLS --------------------------

	.type		.nv.reservedSmem.offset0,@object
	.size		.nv.reservedSmem.offset0,0x4
	.type		.nv.reservedSmem.cap,@object
	.size		.nv.reservedSmem.cap,0x4
